//
// Generated by NVIDIA NVVM Compiler
//
// Compiler Build ID: CL-36424714
// Cuda compilation tools, release 13.0, V13.0.88
// Based on NVVM 20.0.0
//

.version 9.0
.target sm_100
.address_size 64

	// .globl	_Z16multiplyConstantPiS_
.const .align 4 .u32 factor;

.visible .entry _Z16multiplyConstantPiS_(
	.param .u64 .ptr .align 1 _Z16multiplyConstantPiS__param_0,
	.param .u64 .ptr .align 1 _Z16multiplyConstantPiS__param_1
)
{
	.reg .b32 	%r<5>;
	.reg .b64 	%rd<8>;

	ld.param.u64 	%rd1, [_Z16multiplyConstantPiS__param_0];
	ld.param.u64 	%rd2, [_Z16multiplyConstantPiS__param_1];
	cvta.to.global.u64 	%rd3, %rd1;
	cvta.to.global.u64 	%rd4, %rd2;
	mov.u32 	%r1, %tid.x;
	mul.wide.u32 	%rd5, %r1, 4;
	add.s64 	%rd6, %rd4, %rd5;
	ld.global.u32 	%r2, [%rd6];
	ld.const.u32 	%r3, [factor];
	mul.lo.s32 	%r4, %r3, %r2;
	add.s64 	%rd7, %rd3, %rd5;
	st.global.u32 	[%rd7], %r4;
	ret;

}


// ===== COMPILED SASS (sm_100) =====

	.target	sm_100

	.elftype	@"ET_EXEC"


//--------------------- .note.nv.tkinfo           --------------------------
	.section	.note.nv.tkinfo,"",@"SHT_NOTE"
	.sectionflags	@"SHF_NOTE_NV_TKINFO"
	.tkinfo
        /*0018*/ 	.word	0x00000002
        /*0030*/ 	.string	""
        /*0030*/ 	.string	"ptxas"
        /*0030*/ 	.string	"Cuda compilation tools, release 13.0, V13.0.88"
        /*0030*/ 	.string	"Build cuda_13.0.r13.0/compiler.36424714_0"
        /*0030*/ 	.string	"-arch sm_100 -m 64 "



//--------------------- .note.nv.cuinfo           --------------------------
	.section	.note.nv.cuinfo,"",@"SHT_NOTE"
	.sectionflags	@"SHF_NOTE_NV_CUINFO"
        /*0018*/ 	.short	0x0002
        /*001a*/ 	.short	0x0064
        /*001c*/ 	.short	0x0082
	.zero		2


//--------------------- .nv.info                  --------------------------
	.section	.nv.info,"",@"SHT_CUDA_INFO"
	.align	4


	//----- nvinfo : EIATTR_REGCOUNT
	.align		4
        /*0000*/ 	.byte	0x04, 0x2f
        /*0002*/ 	.short	(.L_2 - .L_1)
	.align		4
.L_1:
        /*0004*/ 	.word	index@(_Z16multiplyConstantPiS_)
        /*0008*/ 	.word	0x0000000a


	//----- nvinfo : EIATTR_FRAME_SIZE
	.align		4
.L_2:
        /*000c*/ 	.byte	0x04, 0x11
        /*000e*/ 	.short	(.L_4 - .L_3)
	.align		4
.L_3:
        /*0010*/ 	.word	index@(_Z16multiplyConstantPiS_)
        /*0014*/ 	.word	0x00000000


	//----- nvinfo : EIATTR_MIN_STACK_SIZE
	.align		4
.L_4:
        /*0018*/ 	.byte	0x04, 0x12
        /*001a*/ 	.short	(.L_6 - .L_5)
	.align		4
.L_5:
        /*001c*/ 	.word	index@(_Z16multiplyConstantPiS_)
        /*0020*/ 	.word	0x00000000
.L_6:


//--------------------- .nv.compat                --------------------------
	.section	.nv.compat,"",@"SHT_CUDA_COMPAT_INFO"
	.align	4
        /*0000*/ 	.byte	0x02, 0x09, 0x00, 0x00, 0x02, 0x02, 0x01, 0x00, 0x02, 0x05, 0x05, 0x00, 0x03, 0x07, 0x01, 0x01
        /*0010*/ 	.byte	0x02, 0x03, 0x00, 0x00, 0x02, 0x06, 0x01, 0x00, 0x04, 0x0b, 0x08, 0x00, 0x09, 0x00, 0x00, 0x00
        /*0020*/ 	.byte	0x00, 0x00, 0x00, 0x00


//--------------------- .nv.info._Z16multiplyConstantPiS_ --------------------------
	.section	.nv.info._Z16multiplyConstantPiS_,"",@"SHT_CUDA_INFO"
	.sectionflags	@""
	.align	4


	//----- nvinfo : EIATTR_CUDA_API_VERSION
	.align		4
        /*0000*/ 	.byte	0x04, 0x37
        /*0002*/ 	.short	(.L_8 - .L_7)
.L_7:
        /*0004*/ 	.word	0x00000082


	//----- nvinfo : EIATTR_KPARAM_INFO
	.align		4
.L_8:
        /*0008*/ 	.byte	0x04, 0x17
        /*000a*/ 	.short	(.L_10 - .L_9)
.L_9:
        /*000c*/ 	.word	0x00000000
        /*0010*/ 	.short	0x0001
        /*0012*/ 	.short	0x0008
        /*0014*/ 	.byte	0x00, 0xf5, 0x21, 0x00


	//----- nvinfo : EIATTR_KPARAM_INFO
	.align		4
.L_10:
        /*0018*/ 	.byte	0x04, 0x17
        /*001a*/ 	.short	(.L_12 - .L_11)
.L_11:
        /*001c*/ 	.word	0x00000000
        /*0020*/ 	.short	0x0000
        /*0022*/ 	.short	0x0000
        /*0024*/ 	.byte	0x00, 0xf5, 0x21, 0x00


	//----- nvinfo : EIATTR_SPARSE_MMA_MASK
	.align		4
.L_12:
        /*0028*/ 	.byte	0x03, 0x50
        /*002a*/ 	.short	0x0000


	//----- nvinfo : EIATTR_MAXREG_COUNT
	.align		4
        /*002c*/ 	.byte	0x03, 0x1b
        /*002e*/ 	.short	0x00ff


	//----- nvinfo : EIATTR_MERCURY_ISA_VERSION
	.align		4
        /*0030*/ 	.byte	0x03, 0x5f
        /*0032*/ 	.short	0x0101


	//----- nvinfo : EIATTR_VRC_CTA_INIT_COUNT
	.align		4
        /*0034*/ 	.byte	0x02, 0x4a
	.zero		1
	.zero		1


	//----- nvinfo : EIATTR_EXIT_INSTR_OFFSETS
	.align		4
        /*0038*/ 	.byte	0x04, 0x1c
        /*003a*/ 	.short	(.L_14 - .L_13)


	//   ....[0]....
.L_13:
        /*003c*/ 	.word	0x000000b0


	//----- nvinfo : EIATTR_CBANK_PARAM_SIZE
	.align		4
.L_14:
        /*0040*/ 	.byte	0x03, 0x19
        /*0042*/ 	.short	0x0010


	//----- nvinfo : EIATTR_PARAM_CBANK
	.align		4
        /*0044*/ 	.byte	0x04, 0x0a
        /*0046*/ 	.short	(.L_16 - .L_15)
	.align		4
.L_15:
        /*0048*/ 	.word	index@(.nv.constant0._Z16multiplyConstantPiS_)
        /*004c*/ 	.short	0x0380
        /*004e*/ 	.short	0x0010


	//----- nvinfo : EIATTR_SW_WAR
	.align		4
.L_16:
        /*0050*/ 	.byte	0x04, 0x36
        /*0052*/ 	.short	(.L_18 - .L_17)
.L_17:
        /*0054*/ 	.word	0x00000008
.L_18:


//--------------------- .nv.callgraph             --------------------------
	.section	.nv.callgraph,"",@"SHT_CUDA_CALLGRAPH"
	.align	4
	.sectionentsize	8
	.align		4
        /*0000*/ 	.word	0x00000000
	.align		4
        /*0004*/ 	.word	0xffffffff
	.align		4
        /*0008*/ 	.word	0x00000000
	.align		4
        /*000c*/ 	.word	0xfffffffe
	.align		4
        /*0010*/ 	.word	0x00000000
	.align		4
        /*0014*/ 	.word	0xfffffffd
	.align		4
        /*0018*/ 	.word	0x00000000
	.align		4
        /*001c*/ 	.word	0xfffffffc


//--------------------- .nv.constant3             --------------------------
	.section	.nv.constant3,"a",@progbits
	.align	4
.nv.constant3:
	.type		factor,@object
	.size		factor,(.L_0 - factor)
factor:
	.zero		4
.L_0:


//--------------------- .text._Z16multiplyConstantPiS_ --------------------------
	.section	.text._Z16multiplyConstantPiS_,"ax",@progbits
	.align	128
        .global         _Z16multiplyConstantPiS_
        .type           _Z16multiplyConstantPiS_,@function
        .size           _Z16multiplyConstantPiS_,(.L_x_1 - _Z16multiplyConstantPiS_)
        .other          _Z16multiplyConstantPiS_,@"STO_CUDA_ENTRY STV_DEFAULT"
_Z16multiplyConstantPiS_:
.text._Z16multiplyConstantPiS_:
[----:B------:R-:W-:Y:S01]  /*0000*/  LDC R1, c[0x0][0x37c] ;  /* 0x0000df00ff017b82 */ /* 0x000fe20000000800 */
[----:B------:R-:W0:Y:S07]  /*0010*/  S2R R7, SR_TID.X ;  /* 0x0000000000077919 */ /* 0x000e2e0000002100 */
[----:B------:R-:W0:Y:S01]  /*0020*/  LDC.64 R2, c[0x0][0x388] ;  /* 0x0000e200ff027b82 */ /* 0x000e220000000a00 */
[----:B------:R-:W1:Y:S01]  /*0030*/  LDCU.64 UR4, c[0x0][0x358] ;  /* 0x00006b00ff0477ac */ /* 0x000e620008000a00 */
[----:B------:R-:W2:Y:S06]  /*0040*/  LDCU UR6, c[0x3][URZ] ;  /* 0x00c00000ff0677ac */ /* 0x000eac0008000800 */
[----:B------:R-:W3:Y:S01]  /*0050*/  LDC.64 R4, c[0x0][0x380] ;  /* 0x0000e000ff047b82 */ /* 0x000ee20000000a00 */
[----:B0-----:R-:W-:-:S06]  /*0060*/  IMAD.WIDE.U32 R2, R7, 0x4, R2 ;  /* 0x0000000407027825 */ /* 0x001fcc00078e0002 */
[----:B-1----:R-:W2:Y:S01]  /*0070*/  LDG.E R2, desc[UR4][R2.64] ;  /* 0x0000000402027981 */ /* 0x002ea2000c1e1900 */
[----:B---3--:R-:W-:-:S04]  /*0080*/  IMAD.WIDE.U32 R4, R7, 0x4, R4 ;  /* 0x0000000407047825 */ /* 0x008fc800078e0004 */
[----:B--2---:R-:W-:-:S05]  /*0090*/  IMAD R7, R2, UR6, RZ ;  /* 0x0000000602077c24 */ /* 0x004fca000f8e02ff */
[----:B------:R-:W-:Y:S01]  /*00a0*/  STG.E desc[UR4][R4.64], R7 ;  /* 0x0000000704007986 */ /* 0x000fe2000c101904 */
[----:B------:R-:W-:Y:S05]  /*00b0*/  EXIT ;  /* 0x000000000000794d */ /* 0x000fea0003800000 */
.L_x_0:
[----:B------:R-:W-:-:S00]  /*00c0*/  BRA `(.L_x_0) ;  /* 0xfffffffc00fc7947 */ /* 0x000fc0000383ffff */
[----:B------:R-:W-:-:S00]  /*00d0*/  NOP ;  /* 0x0000000000007918 */ /* 0x000fc00000000000 */
        /* <DEDUP_REMOVED lines=10> */
.L_x_1:


//--------------------- .nv.shared.reserved.0     --------------------------
	.section	.nv.shared.reserved.0,"aw",@nobits
	.weak		__nv_reservedSMEM_offset_0_alias
	.size		__nv_reservedSMEM_offset_0_alias, 0, 64
	.other		__nv_reservedSMEM_offset_0_alias,@"STO_CUDA_RESERVED_SHARED STV_DEFAULT"
__nv_reservedSMEM_offset_0_alias:
	.zero		0
	.zero		64


//--------------------- .nv.constant0._Z16multiplyConstantPiS_ --------------------------
	.section	.nv.constant0._Z16multiplyConstantPiS_,"a",@progbits
	.sectionflags	@""
	.align	4
.nv.constant0._Z16multiplyConstantPiS_:
	.zero		912


//--------------------- SYMBOLS --------------------------

	.type		.nv.reservedSmem.offset0,@object
	.size		.nv.reservedSmem.offset0,0x4
